//
// Generated by NVIDIA NVVM Compiler
//
// Compiler Build ID: CL-36424714
// Cuda compilation tools, release 13.0, V13.0.88
// Based on NVVM 20.0.0
//

.version 9.0
.target sm_100
.address_size 64

	// .globl	_Z30warshallKernelShared_PrincipalPiij
// _ZZ30warshallKernelShared_PrincipalPiijE17ladrilhoPrincipal has been demoted
// _ZZ32warshallKernelShared_LinhaColunaPiijE17ladrilhoPrincipal has been demoted
// _ZZ32warshallKernelShared_LinhaColunaPiijE8ladrilho has been demoted

.visible .entry _Z30warshallKernelShared_PrincipalPiij(
	.param .u64 .ptr .align 1 _Z30warshallKernelShared_PrincipalPiij_param_0,
	.param .u32 _Z30warshallKernelShared_PrincipalPiij_param_1,
	.param .u32 _Z30warshallKernelShared_PrincipalPiij_param_2
)
{
	.reg .pred 	%p<15>;
	.reg .b32 	%r<80>;
	.reg .b64 	%rd<7>;
	// demoted variable
	.shared .align 4 .b8 _ZZ30warshallKernelShared_PrincipalPiijE17ladrilhoPrincipal[4096];
	ld.param.u64 	%rd2, [_Z30warshallKernelShared_PrincipalPiij_param_0];
	ld.param.u32 	%r29, [_Z30warshallKernelShared_PrincipalPiij_param_1];
	ld.param.u32 	%r27, [_Z30warshallKernelShared_PrincipalPiij_param_2];
	cvta.to.global.u64 	%rd1, %rd2;
	mov.u32 	%r1, %ntid.x;
	mov.u32 	%r2, %tid.x;
	mov.u32 	%r30, %ctaid.y;
	mov.u32 	%r31, %ntid.y;
	mul.lo.s32 	%r3, %r30, %r31;
	mov.u32 	%r4, %tid.y;
	mad.lo.s32 	%r32, %r29, %r1, %r2;
	mad.lo.s32 	%r33, %r29, %r31, %r4;
	mad.lo.s32 	%r34, %r33, %r27, %r32;
	mul.wide.u32 	%rd3, %r34, 4;
	add.s64 	%rd4, %rd1, %rd3;
	ld.global.u32 	%r35, [%rd4];
	shl.b32 	%r36, %r4, 7;
	mov.u32 	%r37, _ZZ30warshallKernelShared_PrincipalPiijE17ladrilhoPrincipal;
	add.s32 	%r38, %r37, %r36;
	shl.b32 	%r39, %r2, 2;
	add.s32 	%r5, %r38, %r39;
	st.shared.u32 	[%r5], %r35;
	bar.sync 	0;
	and.b32  	%r6, %r1, 3;
	setp.lt.u32 	%p1, %r1, 4;
	mov.b32 	%r76, 0;
	@%p1 bra 	$L__BB0_15;
	and.b32  	%r76, %r1, 2044;
	and.b32  	%r40, %r1, -4;
	neg.s32 	%r75, %r40;
	add.s32 	%r43, %r36, %r37;
	add.s32 	%r74, %r43, 8;
	add.s32 	%r45, %r39, %r37;
	add.s32 	%r73, %r45, 256;
$L__BB0_2:
	ld.shared.u32 	%r46, [%r73+-256];
	setp.ne.s32 	%p2, %r46, 1;
	@%p2 bra 	$L__BB0_5;
	ld.shared.u32 	%r47, [%r74+-8];
	setp.ne.s32 	%p3, %r47, 1;
	@%p3 bra 	$L__BB0_5;
	mov.b32 	%r48, 1;
	st.shared.u32 	[%r5], %r48;
$L__BB0_5:
	bar.sync 	0;
	ld.shared.u32 	%r49, [%r73+-128];
	setp.ne.s32 	%p4, %r49, 1;
	@%p4 bra 	$L__BB0_8;
	ld.shared.u32 	%r50, [%r74+-4];
	setp.ne.s32 	%p5, %r50, 1;
	@%p5 bra 	$L__BB0_8;
	mov.b32 	%r51, 1;
	st.shared.u32 	[%r5], %r51;
$L__BB0_8:
	bar.sync 	0;
	ld.shared.u32 	%r52, [%r73];
	setp.ne.s32 	%p6, %r52, 1;
	@%p6 bra 	$L__BB0_11;
	ld.shared.u32 	%r53, [%r74];
	setp.ne.s32 	%p7, %r53, 1;
	@%p7 bra 	$L__BB0_11;
	mov.b32 	%r54, 1;
	st.shared.u32 	[%r5], %r54;
$L__BB0_11:
	bar.sync 	0;
	ld.shared.u32 	%r55, [%r73+128];
	setp.ne.s32 	%p8, %r55, 1;
	@%p8 bra 	$L__BB0_14;
	ld.shared.u32 	%r56, [%r74+4];
	setp.ne.s32 	%p9, %r56, 1;
	@%p9 bra 	$L__BB0_14;
	mov.b32 	%r57, 1;
	st.shared.u32 	[%r5], %r57;
$L__BB0_14:
	bar.sync 	0;
	add.s32 	%r75, %r75, 4;
	add.s32 	%r74, %r74, 16;
	add.s32 	%r73, %r73, 512;
	setp.ne.s32 	%p10, %r75, 0;
	@%p10 bra 	$L__BB0_2;
$L__BB0_15:
	setp.eq.s32 	%p11, %r6, 0;
	@%p11 bra 	$L__BB0_21;
	shl.b32 	%r59, %r76, 2;
	add.s32 	%r60, %r36, %r59;
	add.s32 	%r79, %r37, %r60;
	shl.b32 	%r62, %r76, 7;
	add.s32 	%r64, %r62, %r39;
	add.s32 	%r78, %r37, %r64;
	neg.s32 	%r77, %r6;
$L__BB0_17:
	.pragma "nounroll";
	ld.shared.u32 	%r65, [%r78];
	setp.ne.s32 	%p12, %r65, 1;
	@%p12 bra 	$L__BB0_20;
	ld.shared.u32 	%r66, [%r79];
	setp.ne.s32 	%p13, %r66, 1;
	@%p13 bra 	$L__BB0_20;
	mov.b32 	%r67, 1;
	st.shared.u32 	[%r5], %r67;
$L__BB0_20:
	bar.sync 	0;
	add.s32 	%r79, %r79, 4;
	add.s32 	%r78, %r78, 128;
	add.s32 	%r77, %r77, 1;
	setp.ne.s32 	%p14, %r77, 0;
	@%p14 bra 	$L__BB0_17;
$L__BB0_21:
	ld.shared.u32 	%r68, [%r5];
	add.s32 	%r69, %r3, %r4;
	mov.u32 	%r70, %ctaid.x;
	mad.lo.s32 	%r71, %r70, %r1, %r2;
	mad.lo.s32 	%r72, %r27, %r69, %r71;
	mul.wide.u32 	%rd5, %r72, 4;
	add.s64 	%rd6, %rd1, %rd5;
	st.global.u32 	[%rd6], %r68;
	ret;

}
	// .globl	_Z32warshallKernelShared_LinhaColunaPiij
.visible .entry _Z32warshallKernelShared_LinhaColunaPiij(
	.param .u64 .ptr .align 1 _Z32warshallKernelShared_LinhaColunaPiij_param_0,
	.param .u32 _Z32warshallKernelShared_LinhaColunaPiij_param_1,
	.param .u32 _Z32warshallKernelShared_LinhaColunaPiij_param_2
)
{
	.reg .pred 	%p<29>;
	.reg .b32 	%r<146>;
	.reg .b64 	%rd<9>;
	// demoted variable
	.shared .align 4 .b8 _ZZ32warshallKernelShared_LinhaColunaPiijE17ladrilhoPrincipal[4096];
	// demoted variable
	.shared .align 4 .b8 _ZZ32warshallKernelShared_LinhaColunaPiijE8ladrilho[4096];
	ld.param.u64 	%rd4, [_Z32warshallKernelShared_LinhaColunaPiij_param_0];
	ld.param.u32 	%r51, [_Z32warshallKernelShared_LinhaColunaPiij_param_1];
	ld.param.u32 	%r49, [_Z32warshallKernelShared_LinhaColunaPiij_param_2];
	cvta.to.global.u64 	%rd1, %rd4;
	mov.u32 	%r1, %ntid.x;
	mov.u32 	%r2, %tid.x;
	mad.lo.s32 	%r3, %r51, %r1, %r2;
	mov.u32 	%r4, %ntid.y;
	mov.u32 	%r5, %tid.y;
	mad.lo.s32 	%r52, %r51, %r4, %r5;
	mul.lo.s32 	%r53, %r52, %r49;
	add.s32 	%r54, %r53, %r3;
	mul.wide.u32 	%rd5, %r54, 4;
	add.s64 	%rd6, %rd1, %rd5;
	ld.global.u32 	%r55, [%rd6];
	shl.b32 	%r56, %r5, 7;
	mov.u32 	%r57, _ZZ32warshallKernelShared_LinhaColunaPiijE17ladrilhoPrincipal;
	add.s32 	%r58, %r57, %r56;
	shl.b32 	%r59, %r2, 2;
	add.s32 	%r60, %r58, %r59;
	st.shared.u32 	[%r60], %r55;
	mov.u32 	%r6, %ctaid.x;
	mad.lo.s32 	%r61, %r6, %r1, %r2;
	add.s32 	%r62, %r61, %r53;
	mul.wide.u32 	%rd7, %r62, 4;
	add.s64 	%rd2, %rd1, %rd7;
	ld.global.u32 	%r63, [%rd2];
	mov.u32 	%r64, _ZZ32warshallKernelShared_LinhaColunaPiijE8ladrilho;
	add.s32 	%r65, %r64, %r56;
	add.s32 	%r7, %r65, %r59;
	st.shared.u32 	[%r7], %r63;
	bar.sync 	0;
	and.b32  	%r8, %r1, 3;
	setp.lt.u32 	%p1, %r1, 4;
	mov.b32 	%r135, 0;
	@%p1 bra 	$L__BB1_15;
	and.b32  	%r135, %r1, 2044;
	and.b32  	%r66, %r1, -4;
	neg.s32 	%r134, %r66;
	add.s32 	%r69, %r56, %r57;
	add.s32 	%r133, %r69, 8;
	add.s32 	%r72, %r59, %r64;
	add.s32 	%r132, %r72, 256;
$L__BB1_2:
	ld.shared.u32 	%r73, [%r133+-8];
	setp.ne.s32 	%p2, %r73, 1;
	@%p2 bra 	$L__BB1_5;
	ld.shared.u32 	%r74, [%r132+-256];
	setp.ne.s32 	%p3, %r74, 1;
	@%p3 bra 	$L__BB1_5;
	mov.b32 	%r75, 1;
	st.shared.u32 	[%r7], %r75;
$L__BB1_5:
	bar.sync 	0;
	ld.shared.u32 	%r76, [%r133+-4];
	setp.ne.s32 	%p4, %r76, 1;
	@%p4 bra 	$L__BB1_8;
	ld.shared.u32 	%r77, [%r132+-128];
	setp.ne.s32 	%p5, %r77, 1;
	@%p5 bra 	$L__BB1_8;
	mov.b32 	%r78, 1;
	st.shared.u32 	[%r7], %r78;
$L__BB1_8:
	bar.sync 	0;
	ld.shared.u32 	%r79, [%r133];
	setp.ne.s32 	%p6, %r79, 1;
	@%p6 bra 	$L__BB1_11;
	ld.shared.u32 	%r80, [%r132];
	setp.ne.s32 	%p7, %r80, 1;
	@%p7 bra 	$L__BB1_11;
	mov.b32 	%r81, 1;
	st.shared.u32 	[%r7], %r81;
$L__BB1_11:
	bar.sync 	0;
	ld.shared.u32 	%r82, [%r133+4];
	setp.ne.s32 	%p8, %r82, 1;
	@%p8 bra 	$L__BB1_14;
	ld.shared.u32 	%r83, [%r132+128];
	setp.ne.s32 	%p9, %r83, 1;
	@%p9 bra 	$L__BB1_14;
	mov.b32 	%r84, 1;
	st.shared.u32 	[%r7], %r84;
$L__BB1_14:
	bar.sync 	0;
	add.s32 	%r134, %r134, 4;
	add.s32 	%r133, %r133, 16;
	add.s32 	%r132, %r132, 512;
	setp.ne.s32 	%p10, %r134, 0;
	@%p10 bra 	$L__BB1_2;
$L__BB1_15:
	setp.eq.s32 	%p11, %r8, 0;
	@%p11 bra 	$L__BB1_21;
	shl.b32 	%r85, %r135, 7;
	add.s32 	%r87, %r85, %r59;
	add.s32 	%r138, %r64, %r87;
	shl.b32 	%r90, %r135, 2;
	add.s32 	%r91, %r56, %r90;
	add.s32 	%r137, %r57, %r91;
	neg.s32 	%r136, %r8;
$L__BB1_17:
	.pragma "nounroll";
	ld.shared.u32 	%r93, [%r137];
	setp.ne.s32 	%p12, %r93, 1;
	@%p12 bra 	$L__BB1_20;
	ld.shared.u32 	%r94, [%r138];
	setp.ne.s32 	%p13, %r94, 1;
	@%p13 bra 	$L__BB1_20;
	mov.b32 	%r95, 1;
	st.shared.u32 	[%r7], %r95;
$L__BB1_20:
	bar.sync 	0;
	add.s32 	%r138, %r138, 128;
	add.s32 	%r137, %r137, 4;
	add.s32 	%r136, %r136, 1;
	setp.ne.s32 	%p14, %r136, 0;
	@%p14 bra 	$L__BB1_17;
$L__BB1_21:
	setp.lt.u32 	%p15, %r1, 4;
	ld.shared.u32 	%r97, [%r7];
	st.global.u32 	[%rd2], %r97;
	mad.lo.s32 	%r98, %r6, %r4, %r5;
	mad.lo.s32 	%r99, %r49, %r98, %r3;
	mul.wide.u32 	%rd8, %r99, 4;
	add.s64 	%rd3, %rd1, %rd8;
	ld.global.u32 	%r100, [%rd3];
	st.shared.u32 	[%r7], %r100;
	bar.sync 	0;
	mov.b32 	%r142, 0;
	@%p15 bra 	$L__BB1_36;
	and.b32  	%r142, %r1, 2044;
	and.b32  	%r101, %r1, -4;
	neg.s32 	%r141, %r101;
	add.s32 	%r104, %r56, %r64;
	add.s32 	%r140, %r104, 8;
	add.s32 	%r107, %r59, %r57;
	add.s32 	%r139, %r107, 256;
$L__BB1_23:
	ld.shared.u32 	%r108, [%r139+-256];
	setp.ne.s32 	%p16, %r108, 1;
	@%p16 bra 	$L__BB1_26;
	ld.shared.u32 	%r109, [%r140+-8];
	setp.ne.s32 	%p17, %r109, 1;
	@%p17 bra 	$L__BB1_26;
	mov.b32 	%r110, 1;
	st.shared.u32 	[%r7], %r110;
$L__BB1_26:
	bar.sync 	0;
	ld.shared.u32 	%r111, [%r139+-128];
	setp.ne.s32 	%p18, %r111, 1;
	@%p18 bra 	$L__BB1_29;
	ld.shared.u32 	%r112, [%r140+-4];
	setp.ne.s32 	%p19, %r112, 1;
	@%p19 bra 	$L__BB1_29;
	mov.b32 	%r113, 1;
	st.shared.u32 	[%r7], %r113;
$L__BB1_29:
	bar.sync 	0;
	ld.shared.u32 	%r114, [%r139];
	setp.ne.s32 	%p20, %r114, 1;
	@%p20 bra 	$L__BB1_32;
	ld.shared.u32 	%r115, [%r140];
	setp.ne.s32 	%p21, %r115, 1;
	@%p21 bra 	$L__BB1_32;
	mov.b32 	%r116, 1;
	st.shared.u32 	[%r7], %r116;
$L__BB1_32:
	bar.sync 	0;
	ld.shared.u32 	%r117, [%r139+128];
	setp.ne.s32 	%p22, %r117, 1;
	@%p22 bra 	$L__BB1_35;
	ld.shared.u32 	%r118, [%r140+4];
	setp.ne.s32 	%p23, %r118, 1;
	@%p23 bra 	$L__BB1_35;
	mov.b32 	%r119, 1;
	st.shared.u32 	[%r7], %r119;
$L__BB1_35:
	bar.sync 	0;
	add.s32 	%r141, %r141, 4;
	add.s32 	%r140, %r140, 16;
	add.s32 	%r139, %r139, 512;
	setp.ne.s32 	%p24, %r141, 0;
	@%p24 bra 	$L__BB1_23;
$L__BB1_36:
	setp.eq.s32 	%p25, %r8, 0;
	@%p25 bra 	$L__BB1_42;
	shl.b32 	%r121, %r142, 2;
	add.s32 	%r122, %r56, %r121;
	add.s32 	%r145, %r64, %r122;
	shl.b32 	%r124, %r142, 7;
	add.s32 	%r126, %r124, %r59;
	add.s32 	%r144, %r57, %r126;
	neg.s32 	%r143, %r8;
$L__BB1_38:
	.pragma "nounroll";
	ld.shared.u32 	%r128, [%r144];
	setp.ne.s32 	%p26, %r128, 1;
	@%p26 bra 	$L__BB1_41;
	ld.shared.u32 	%r129, [%r145];
	setp.ne.s32 	%p27, %r129, 1;
	@%p27 bra 	$L__BB1_41;
	mov.b32 	%r130, 1;
	st.shared.u32 	[%r7], %r130;
$L__BB1_41:
	bar.sync 	0;
	add.s32 	%r145, %r145, 4;
	add.s32 	%r144, %r144, 128;
	add.s32 	%r143, %r143, 1;
	setp.ne.s32 	%p28, %r143, 0;
	@%p28 bra 	$L__BB1_38;
$L__BB1_42:
	ld.shared.u32 	%r131, [%r7];
	st.global.u32 	[%rd3], %r131;
	ret;

}


// ===== COMPILED SASS (sm_100) =====

	.target	sm_100

	.elftype	@"ET_EXEC"


//--------------------- .note.nv.tkinfo           --------------------------
	.section	.note.nv.tkinfo,"",@"SHT_NOTE"
	.sectionflags	@"SHF_NOTE_NV_TKINFO"
	.tkinfo
        /*0018*/ 	.word	0x00000002
        /*0030*/ 	.string	""
        /*0030*/ 	.string	"ptxas"
        /*0030*/ 	.string	"Cuda compilation tools, release 13.0, V13.0.88"
        /*0030*/ 	.string	"Build cuda_13.0.r13.0/compiler.36424714_0"
        /*0030*/ 	.string	"-arch sm_100 -m 64 "



//--------------------- .note.nv.cuinfo           --------------------------
	.section	.note.nv.cuinfo,"",@"SHT_NOTE"
	.sectionflags	@"SHF_NOTE_NV_CUINFO"
        /*0018*/ 	.short	0x0002
        /*001a*/ 	.short	0x0064
        /*001c*/ 	.short	0x0082
	.zero		2


//--------------------- .nv.info                  --------------------------
	.section	.nv.info,"",@"SHT_CUDA_INFO"
	.align	4


	//----- nvinfo : EIATTR_REGCOUNT
	.align		4
        /*0000*/ 	.byte	0x04, 0x2f
        /*0002*/ 	.short	(.L_1 - .L_0)
	.align		4
.L_0:
        /*0004*/ 	.word	index@(_Z30warshallKernelShared_PrincipalPiij)
        /*0008*/ 	.word	0x0000000e


	//----- nvinfo : EIATTR_FRAME_SIZE
	.align		4
.L_1:
        /*000c*/ 	.byte	0x04, 0x11
        /*000e*/ 	.short	(.L_3 - .L_2)
	.align		4
.L_2:
        /*0010*/ 	.word	index@(_Z30warshallKernelShared_PrincipalPiij)
        /*0014*/ 	.word	0x00000000


	//----- nvinfo : EIATTR_REGCOUNT
	.align		4
.L_3:
        /*0018*/ 	.byte	0x04, 0x2f
        /*001a*/ 	.short	(.L_5 - .L_4)
	.align		4
.L_4:
        /*001c*/ 	.word	index@(_Z32warshallKernelShared_LinhaColunaPiij)
        /*0020*/ 	.word	0x00000014


	//----- nvinfo : EIATTR_FRAME_SIZE
	.align		4
.L_5:
        /*0024*/ 	.byte	0x04, 0x11
        /*0026*/ 	.short	(.L_7 - .L_6)
	.align		4
.L_6:
        /*0028*/ 	.word	index@(_Z32warshallKernelShared_LinhaColunaPiij)
        /*002c*/ 	.word	0x00000000


	//----- nvinfo : EIATTR_MIN_STACK_SIZE
	.align		4
.L_7:
        /*0030*/ 	.byte	0x04, 0x12
        /*0032*/ 	.short	(.L_9 - .L_8)
	.align		4
.L_8:
        /*0034*/ 	.word	index@(_Z32warshallKernelShared_LinhaColunaPiij)
        /*0038*/ 	.word	0x00000000


	//----- nvinfo : EIATTR_MIN_STACK_SIZE
	.align		4
.L_9:
        /*003c*/ 	.byte	0x04, 0x12
        /*003e*/ 	.short	(.L_11 - .L_10)
	.align		4
.L_10:
        /*0040*/ 	.word	index@(_Z30warshallKernelShared_PrincipalPiij)
        /*0044*/ 	.word	0x00000000
.L_11:


//--------------------- .nv.compat                --------------------------
	.section	.nv.compat,"",@"SHT_CUDA_COMPAT_INFO"
	.align	4
        /*0000*/ 	.byte	0x02, 0x09, 0x00, 0x00, 0x02, 0x02, 0x01, 0x00, 0x02, 0x05, 0x05, 0x00, 0x03, 0x07, 0x01, 0x01
        /*0010*/ 	.byte	0x02, 0x03, 0x00, 0x00, 0x02, 0x06, 0x01, 0x00, 0x04, 0x0b, 0x08, 0x00, 0x09, 0x00, 0x00, 0x00
        /*0020*/ 	.byte	0x00, 0x00, 0x00, 0x00


//--------------------- .nv.info._Z32warshallKernelShared_LinhaColunaPiij --------------------------
	.section	.nv.info._Z32warshallKernelShared_LinhaColunaPiij,"",@"SHT_CUDA_INFO"
	.sectionflags	@""
	.align	4


	//----- nvinfo : EIATTR_CUDA_API_VERSION
	.align		4
        /*0000*/ 	.byte	0x04, 0x37
        /*0002*/ 	.short	(.L_13 - .L_12)
.L_12:
        /*0004*/ 	.word	0x00000082


	//----- nvinfo : EIATTR_KPARAM_INFO
	.align		4
.L_13:
        /*0008*/ 	.byte	0x04, 0x17
        /*000a*/ 	.short	(.L_15 - .L_14)
.L_14:
        /*000c*/ 	.word	0x00000000
        /*0010*/ 	.short	0x0002
        /*0012*/ 	.short	0x000c
        /*0014*/ 	.byte	0x00, 0xf0, 0x11, 0x00


	//----- nvinfo : EIATTR_KPARAM_INFO
	.align		4
.L_15:
        /*0018*/ 	.byte	0x04, 0x17
        /*001a*/ 	.short	(.L_17 - .L_16)
.L_16:
        /*001c*/ 	.word	0x00000000
        /*0020*/ 	.short	0x0001
        /*0022*/ 	.short	0x0008
        /*0024*/ 	.byte	0x00, 0xf0, 0x11, 0x00


	//----- nvinfo : EIATTR_KPARAM_INFO
	.align		4
.L_17:
        /*0028*/ 	.byte	0x04, 0x17
        /*002a*/ 	.short	(.L_19 - .L_18)
.L_18:
        /*002c*/ 	.word	0x00000000
        /*0030*/ 	.short	0x0000
        /*0032*/ 	.short	0x0000
        /*0034*/ 	.byte	0x00, 0xf5, 0x21, 0x00


	//----- nvinfo : EIATTR_SPARSE_MMA_MASK
	.align		4
.L_19:
        /*0038*/ 	.byte	0x03, 0x50
        /*003a*/ 	.short	0x0000


	//----- nvinfo : EIATTR_MAXREG_COUNT
	.align		4
        /*003c*/ 	.byte	0x03, 0x1b
        /*003e*/ 	.short	0x00ff


	//----- nvinfo : EIATTR_NUM_BARRIERS
	.align		4
        /*0040*/ 	.byte	0x02, 0x4c
        /*0042*/ 	.byte	0x01
	.zero		1


	//----- nvinfo : EIATTR_MERCURY_ISA_VERSION
	.align		4
        /*0044*/ 	.byte	0x03, 0x5f
        /*0046*/ 	.short	0x0101


	//----- nvinfo : EIATTR_VRC_CTA_INIT_COUNT
	.align		4
        /*0048*/ 	.byte	0x02, 0x4a
	.zero		1
	.zero		1


	//----- nvinfo : EIATTR_EXIT_INSTR_OFFSETS
	.align		4
        /*004c*/ 	.byte	0x04, 0x1c
        /*004e*/ 	.short	(.L_21 - .L_20)


	//   ....[0]....
.L_20:
        /*0050*/ 	.word	0x00000c40


	//----- nvinfo : EIATTR_CRS_STACK_SIZE
	.align		4
.L_21:
        /*0054*/ 	.byte	0x04, 0x1e
        /*0056*/ 	.short	(.L_23 - .L_22)
.L_22:
        /*0058*/ 	.word	0x00000000


	//----- nvinfo : EIATTR_CBANK_PARAM_SIZE
	.align		4
.L_23:
        /*005c*/ 	.byte	0x03, 0x19
        /*005e*/ 	.short	0x0010


	//----- nvinfo : EIATTR_PARAM_CBANK
	.align		4
        /*0060*/ 	.byte	0x04, 0x0a
        /*0062*/ 	.short	(.L_25 - .L_24)
	.align		4
.L_24:
        /*0064*/ 	.word	index@(.nv.constant0._Z32warshallKernelShared_LinhaColunaPiij)
        /*0068*/ 	.short	0x0380
        /*006a*/ 	.short	0x0010


	//----- nvinfo : EIATTR_SW_WAR
	.align		4
.L_25:
        /*006c*/ 	.byte	0x04, 0x36
        /*006e*/ 	.short	(.L_27 - .L_26)
.L_26:
        /*0070*/ 	.word	0x00000008
.L_27:


//--------------------- .nv.info._Z30warshallKernelShared_PrincipalPiij --------------------------
	.section	.nv.info._Z30warshallKernelShared_PrincipalPiij,"",@"SHT_CUDA_INFO"
	.sectionflags	@""
	.align	4


	//----- nvinfo : EIATTR_CUDA_API_VERSION
	.align		4
        /*0000*/ 	.byte	0x04, 0x37
        /*0002*/ 	.short	(.L_29 - .L_28)
.L_28:
        /*0004*/ 	.word	0x00000082


	//----- nvinfo : EIATTR_KPARAM_INFO
	.align		4
.L_29:
        /*0008*/ 	.byte	0x04, 0x17
        /*000a*/ 	.short	(.L_31 - .L_30)
.L_30:
        /*000c*/ 	.word	0x00000000
        /*0010*/ 	.short	0x0002
        /*0012*/ 	.short	0x000c
        /*0014*/ 	.byte	0x00, 0xf0, 0x11, 0x00


	//----- nvinfo : EIATTR_KPARAM_INFO
	.align		4
.L_31:
        /*0018*/ 	.byte	0x04, 0x17
        /*001a*/ 	.short	(.L_33 - .L_32)
.L_32:
        /*001c*/ 	.word	0x00000000
        /*0020*/ 	.short	0x0001
        /*0022*/ 	.short	0x0008
        /*0024*/ 	.byte	0x00, 0xf0, 0x11, 0x00


	//----- nvinfo : EIATTR_KPARAM_INFO
	.align		4
.L_33:
        /*0028*/ 	.byte	0x04, 0x17
        /*002a*/ 	.short	(.L_35 - .L_34)
.L_34:
        /*002c*/ 	.word	0x00000000
        /*0030*/ 	.short	0x0000
        /*0032*/ 	.short	0x0000
        /*0034*/ 	.byte	0x00, 0xf5, 0x21, 0x00


	//----- nvinfo : EIATTR_SPARSE_MMA_MASK
	.align		4
.L_35:
        /*0038*/ 	.byte	0x03, 0x50
        /*003a*/ 	.short	0x0000


	//----- nvinfo : EIATTR_MAXREG_COUNT
	.align		4
        /*003c*/ 	.byte	0x03, 0x1b
        /*003e*/ 	.short	0x00ff


	//----- nvinfo : EIATTR_NUM_BARRIERS
	.align		4
        /*0040*/ 	.byte	0x02, 0x4c
        /*0042*/ 	.byte	0x01
	.zero		1


	//----- nvinfo : EIATTR_MERCURY_ISA_VERSION
	.align		4
        /*0044*/ 	.byte	0x03, 0x5f
        /*0046*/ 	.short	0x0101


	//----- nvinfo : EIATTR_VRC_CTA_INIT_COUNT
	.align		4
        /*0048*/ 	.byte	0x02, 0x4a
	.zero		1
	.zero		1


	//----- nvinfo : EIATTR_EXIT_INSTR_OFFSETS
	.align		4
        /*004c*/ 	.byte	0x04, 0x1c
        /*004e*/ 	.short	(.L_37 - .L_36)


	//   ....[0]....
.L_36:
        /*0050*/ 	.word	0x000006e0


	//----- nvinfo : EIATTR_CRS_STACK_SIZE
	.align		4
.L_37:
        /*0054*/ 	.byte	0x04, 0x1e
        /*0056*/ 	.short	(.L_39 - .L_38)
.L_38:
        /*0058*/ 	.word	0x00000000


	//----- nvinfo : EIATTR_CBANK_PARAM_SIZE
	.align		4
.L_39:
        /*005c*/ 	.byte	0x03, 0x19
        /*005e*/ 	.short	0x0010


	//----- nvinfo : EIATTR_PARAM_CBANK
	.align		4
        /*0060*/ 	.byte	0x04, 0x0a
        /*0062*/ 	.short	(.L_41 - .L_40)
	.align		4
.L_40:
        /*0064*/ 	.word	index@(.nv.constant0._Z30warshallKernelShared_PrincipalPiij)
        /*0068*/ 	.short	0x0380
        /*006a*/ 	.short	0x0010


	//----- nvinfo : EIATTR_SW_WAR
	.align		4
.L_41:
        /*006c*/ 	.byte	0x04, 0x36
        /*006e*/ 	.short	(.L_43 - .L_42)
.L_42:
        /*0070*/ 	.word	0x00000008
.L_43:


//--------------------- .nv.callgraph             --------------------------
	.section	.nv.callgraph,"",@"SHT_CUDA_CALLGRAPH"
	.align	4
	.sectionentsize	8
	.align		4
        /*0000*/ 	.word	0x00000000
	.align		4
        /*0004*/ 	.word	0xffffffff
	.align		4
        /*0008*/ 	.word	0x00000000
	.align		4
        /*000c*/ 	.word	0xfffffffe
	.align		4
        /*0010*/ 	.word	0x00000000
	.align		4
        /*0014*/ 	.word	0xfffffffd
	.align		4
        /*0018*/ 	.word	0x00000000
	.align		4
        /*001c*/ 	.word	0xfffffffc


//--------------------- .text._Z32warshallKernelShared_LinhaColunaPiij --------------------------
	.section	.text._Z32warshallKernelShared_LinhaColunaPiij,"ax",@progbits
	.align	128
        .global         _Z32warshallKernelShared_LinhaColunaPiij
        .type           _Z32warshallKernelShared_LinhaColunaPiij,@function
        .size           _Z32warshallKernelShared_LinhaColunaPiij,(.L_x_44 - _Z32warshallKernelShared_LinhaColunaPiij)
        .other          _Z32warshallKernelShared_LinhaColunaPiij,@"STO_CUDA_ENTRY STV_DEFAULT"
_Z32warshallKernelShared_LinhaColunaPiij:
.text._Z32warshallKernelShared_LinhaColunaPiij:
[----:B------:R-:W-:Y:S01]  /*0000*/  LDC R1, c[0x0][0x37c] ;  /* 0x0000df00ff017b82 */ /* 0x000fe20000000800 */
[----:B------:R-:W0:Y:S07]  /*0010*/  S2R R15, SR_TID.X ;  /* 0x00000000000f7919 */ /* 0x000e2e0000002100 */
[----:B------:R-:W0:Y:S01]  /*0020*/  LDC.64 R8, c[0x0][0x388] ;  /* 0x0000e200ff087b82 */ /* 0x000e220000000a00 */
[----:B------:R-:W0:Y:S01]  /*0030*/  LDCU UR5, c[0x0][0x360] ;  /* 0x00006c00ff0577ac */ /* 0x000e220008000800 */
[----:B------:R-:W1:Y:S01]  /*0040*/  S2R R5, SR_TID.Y ;  /* 0x0000000000057919 */ /* 0x000e620000002200 */
[----:B------:R-:W1:Y:S01]  /*0050*/  LDCU UR10, c[0x0][0x364] ;  /* 0x00006c80ff0a77ac */ /* 0x000e620008000800 */
[----:B------:R-:W2:Y:S04]  /*0060*/  S2R R0, SR_CTAID.X ;  /* 0x0000000000007919 */ /* 0x000ea80000002500 */
[----:B------:R-:W3:Y:S01]  /*0070*/  LDC.64 R2, c[0x0][0x380] ;  /* 0x0000e000ff027b82 */ /* 0x000ee20000000a00 */
[----:B------:R-:W4:Y:S01]  /*0080*/  LDCU.64 UR8, c[0x0][0x358] ;  /* 0x00006b00ff0877ac */ /* 0x000f220008000a00 */
[----:B0-----:R-:W-:-:S02]  /*0090*/  IMAD R4, R8, UR5, R15 ;  /* 0x0000000508047c24 */ /* 0x001fc4000f8e020f */
[----:B-1----:R-:W-:Y:S02]  /*00a0*/  IMAD R6, R8, UR10, R5 ;  /* 0x0000000a08067c24 */ /* 0x002fe4000f8e0205 */
[----:B--2---:R-:W-:Y:S02]  /*00b0*/  IMAD R7, R0, UR5, R15 ;  /* 0x0000000500077c24 */ /* 0x004fe4000f8e020f */
[CC--:B------:R-:W-:Y:S02]  /*00c0*/  IMAD R13, R6.reuse, R9.reuse, R4 ;  /* 0x00000009060d7224 */ /* 0x0c0fe400078e0204 */
[----:B------:R-:W-:Y:S02]  /*00d0*/  IMAD R7, R6, R9, R7 ;  /* 0x0000000906077224 */ /* 0x000fe400078e0207 */
[----:B---3--:R-:W-:-:S04]  /*00e0*/  IMAD.WIDE.U32 R12, R13, 0x4, R2 ;  /* 0x000000040d0c7825 */ /* 0x008fc800078e0002 */
[----:B------:R-:W-:Y:S02]  /*00f0*/  IMAD.WIDE.U32 R2, R7, 0x4, R2 ;  /* 0x0000000407027825 */ /* 0x000fe400078e0002 */
[----:B----4-:R0:W2:Y:S04]  /*0100*/  LDG.E R12, desc[UR8][R12.64] ;  /* 0x000000080c0c7981 */ /* 0x0100a8000c1e1900 */
[----:B------:R-:W3:Y:S01]  /*0110*/  LDG.E R10, desc[UR8][R2.64] ;  /* 0x00000008020a7981 */ /* 0x000ee2000c1e1900 */
[----:B------:R-:W-:Y:S01]  /*0120*/  MOV R8, 0x400 ;  /* 0x0000040000087802 */ /* 0x000fe20000000f00 */
[----:B------:R-:W-:Y:S01]  /*0130*/  IMAD.SHL.U32 R6, R5, 0x80, RZ ;  /* 0x0000008005067824 */ /* 0x000fe200078e00ff */
[----:B------:R-:W-:Y:S01]  /*0140*/  UISETP.GE.U32.AND UP0, UPT, UR5, 0x4, UPT ;  /* 0x000000040500788c */ /* 0x000fe2000bf06070 */
[----:B------:R-:W1:Y:S01]  /*0150*/  S2R R9, SR_CgaCtaId ;  /* 0x0000000000097919 */ /* 0x000e620000008800 */
[----:B------:R-:W-:Y:S01]  /*0160*/  ULOP3.LUT UR6, UR5, 0x3, URZ, 0xc0, !UPT ;  /* 0x0000000305067892 */ /* 0x000fe2000f8ec0ff */
[----:B------:R-:W-:-:S02]  /*0170*/  VIADD R11, R8, 0x1000 ;  /* 0x00001000080b7836 */ /* 0x000fc40000000000 */
[----:B0-----:R-:W-:Y:S01]  /*0180*/  IMAD.MOV.U32 R13, RZ, RZ, RZ ;  /* 0x000000ffff0d7224 */ /* 0x001fe200078e00ff */
[----:B-1----:R-:W-:Y:S01]  /*0190*/  LEA R7, R9, R8, 0x18 ;  /* 0x0000000809077211 */ /* 0x002fe200078ec0ff */
[----:B------:R-:W-:Y:S01]  /*01a0*/  IMAD.SHL.U32 R8, R15, 0x4, RZ ;  /* 0x000000040f087824 */ /* 0x000fe200078e00ff */
[----:B------:R-:W-:Y:S02]  /*01b0*/  LEA R11, R9, R11, 0x18 ;  /* 0x0000000b090b7211 */ /* 0x000fe400078ec0ff */
[----:B------:R-:W-:Y:S02]  /*01c0*/  IADD3 R15, PT, PT, R6, R7, RZ ;  /* 0x00000007060f7210 */ /* 0x000fe40007ffe0ff */
[----:B------:R-:W-:-:S03]  /*01d0*/  IADD3 R9, PT, PT, R8, R11, R6 ;  /* 0x0000000b08097210 */ /* 0x000fc60007ffe006 */
[----:B------:R-:W-:-:S05]  /*01e0*/  IMAD.IADD R17, R15, 0x1, R8 ;  /* 0x000000010f117824 */ /* 0x000fca00078e0208 */
[----:B--2---:R0:W-:Y:S04]  /*01f0*/  STS [R17], R12 ;  /* 0x0000000c11007388 */ /* 0x0041e80000000800 */
[----:B---3--:R0:W-:Y:S01]  /*0200*/  STS [R9], R10 ;  /* 0x0000000a09007388 */ /* 0x0081e20000000800 */
[----:B------:R-:W-:Y:S06]  /*0210*/  BAR.SYNC.DEFER_BLOCKING 0x0 ;  /* 0x0000000000007b1d */ /* 0x000fec0000010000 */
[----:B------:R-:W-:Y:S05]  /*0220*/  BRA.U !UP0, `(.L_x_0) ;  /* 0x0000000108cc7547 */ /* 0x000fea000b800000 */
[----:B------:R-:W-:Y:S01]  /*0230*/  ULOP3.LUT UR7, UR5, 0x7fc, URZ, 0xc0, !UPT ;  /* 0x000007fc05077892 */ /* 0x000fe2000f8ec0ff */
[----:B------:R-:W-:Y:S01]  /*0240*/  VIADD R15, R15, 0x8 ;  /* 0x000000080f0f7836 */ /* 0x000fe20000000000 */
[----:B------:R-:W-:Y:S01]  /*0250*/  ULOP3.LUT UR4, UR5, 0xfffffffc, URZ, 0xc0, !UPT ;  /* 0xfffffffc05047892 */ /* 0x000fe2000f8ec0ff */
[----:B0-----:R-:W-:-:S03]  /*0260*/  IADD3 R10, PT, PT, R8, 0x100, R11 ;  /* 0x00000100080a7810 */ /* 0x001fc60007ffe00b */
[----:B------:R-:W-:Y:S01]  /*0270*/  MOV R13, UR7 ;  /* 0x00000007000d7c02 */ /* 0x000fe20008000f00 */
[----:B------:R-:W-:-:S12]  /*0280*/  UIADD3 UR4, UPT, UPT, -UR4, URZ, URZ ;  /* 0x000000ff04047290 */ /* 0x000fd8000fffe1ff */
.L_x_9:
[----:B0-----:R-:W0:Y:S01]  /*0290*/  LDS R12, [R15+-0x8] ;  /* 0xfffff8000f0c7984 */ /* 0x001e220000000800 */
[----:B------:R-:W-:Y:S01]  /*02a0*/  UIADD3 UR4, UPT, UPT, UR4, 0x4, URZ ;  /* 0x0000000404047890 */ /* 0x000fe2000fffe0ff */
[----:B------:R-:W-:Y:S03]  /*02b0*/  BSSY.RECONVERGENT B0, `(.L_x_1) ;  /* 0x0000008000007945 */ /* 0x000fe60003800200 */
[----:B------:R-:W-:Y:S01]  /*02c0*/  UISETP.NE.AND UP0, UPT, UR4, URZ, UPT ;  /* 0x000000ff0400728c */ /* 0x000fe2000bf05270 */
[----:B0-----:R-:W-:-:S13]  /*02d0*/  ISETP.NE.AND P0, PT, R12, 0x1, PT ;  /* 0x000000010c00780c */ /* 0x001fda0003f05270 */
[----:B------:R-:W-:Y:S05]  /*02e0*/  @P0 BRA `(.L_x_2) ;  /* 0x0000000000100947 */ /* 0x000fea0003800000 */
[----:B------:R-:W0:Y:S02]  /*02f0*/  LDS R12, [R10+-0x100] ;  /* 0xffff00000a0c7984 */ /* 0x000e240000000800 */
[----:B0-----:R-:W-:-:S13]  /*0300*/  ISETP.NE.AND P0, PT, R12, 0x1, PT ;  /* 0x000000010c00780c */ /* 0x001fda0003f05270 */
[----:B------:R-:W-:-:S05]  /*0310*/  @!P0 IMAD.MOV.U32 R12, RZ, RZ, 0x1 ;  /* 0x00000001ff0c8424 */ /* 0x000fca00078e00ff */
[----:B------:R0:W-:Y:S02]  /*0320*/  @!P0 STS [R9], R12 ;  /* 0x0000000c09008388 */ /* 0x0001e40000000800 */
.L_x_2:
[----:B------:R-:W-:Y:S05]  /*0330*/  BSYNC.RECONVERGENT B0 ;  /* 0x0000000000007941 */ /* 0x000fea0003800200 */
.L_x_1:
[----:B------:R-:W-:Y:S06]  /*0340*/  BAR.SYNC.DEFER_BLOCKING 0x0 ;  /* 0x0000000000007b1d */ /* 0x000fec0000010000 */
[----:B------:R-:W-:Y:S01]  /*0350*/  BSSY.RECONVERGENT B0, `(.L_x_3) ;  /* 0x0000008000007945 */ /* 0x000fe20003800200 */
[----:B0-----:R-:W0:Y:S02]  /*0360*/  LDS R12, [R15+-0x4] ;  /* 0xfffffc000f0c7984 */ /* 0x001e240000000800 */
[----:B0-----:R-:W-:-:S13]  /*0370*/  ISETP.NE.AND P0, PT, R12, 0x1, PT ;  /* 0x000000010c00780c */ /* 0x001fda0003f05270 */
[----:B------:R-:W-:Y:S05]  /*0380*/  @P0 BRA `(.L_x_4) ;  /* 0x0000000000100947 */ /* 0x000fea0003800000 */
[----:B------:R-:W0:Y:S02]  /*0390*/  LDS R12, [R10+-0x80] ;  /* 0xffff80000a0c7984 */ /* 0x000e240000000800 */
[----:B0-----:R-:W-:-:S13]  /*03a0*/  ISETP.NE.AND P0, PT, R12, 0x1, PT ;  /* 0x000000010c00780c */ /* 0x001fda0003f05270 */
[----:B------:R-:W-:-:S05]  /*03b0*/  @!P0 IMAD.MOV.U32 R12, RZ, RZ, 0x1 ;  /* 0x00000001ff0c8424 */ /* 0x000fca00078e00ff */
[----:B------:R0:W-:Y:S02]  /*03c0*/  @!P0 STS [R9], R12 ;  /* 0x0000000c09008388 */ /* 0x0001e40000000800 */
.L_x_4:
[----:B------:R-:W-:Y:S05]  /*03d0*/  BSYNC.RECONVERGENT B0 ;  /* 0x0000000000007941 */ /* 0x000fea0003800200 */
.L_x_3:
[----:B------:R-:W-:Y:S06]  /*03e0*/  BAR.SYNC.DEFER_BLOCKING 0x0 ;  /* 0x0000000000007b1d */ /* 0x000fec0000010000 */
[----:B------:R-:W-:Y:S01]  /*03f0*/  BSSY.RECONVERGENT B0, `(.L_x_5) ;  /* 0x0000008000007945 */ /* 0x000fe20003800200 */
[----:B0-----:R-:W0:Y:S02]  /*0400*/  LDS R12, [R15] ;  /* 0x000000000f0c7984 */ /* 0x001e240000000800 */
[----:B0-----:R-:W-:-:S13]  /*0410*/  ISETP.NE.AND P0, PT, R12, 0x1, PT ;  /* 0x000000010c00780c */ /* 0x001fda0003f05270 */
[----:B------:R-:W-:Y:S05]  /*0420*/  @P0 BRA `(.L_x_6) ;  /* 0x0000000000100947 */ /* 0x000fea0003800000 */
[----:B------:R-:W0:Y:S02]  /*0430*/  LDS R12, [R10] ;  /* 0x000000000a0c7984 */ /* 0x000e240000000800 */
[----:B0-----:R-:W-:-:S13]  /*0440*/  ISETP.NE.AND P0, PT, R12, 0x1, PT ;  /* 0x000000010c00780c */ /* 0x001fda0003f05270 */
[----:B------:R-:W-:-:S05]  /*0450*/  @!P0 MOV R12, 0x1 ;  /* 0x00000001000c8802 */ /* 0x000fca0000000f00 */
[----:B------:R0:W-:Y:S02]  /*0460*/  @!P0 STS [R9], R12 ;  /* 0x0000000c09008388 */ /* 0x0001e40000000800 */
.L_x_6:
[----:B------:R-:W-:Y:S05]  /*0470*/  BSYNC.RECONVERGENT B0 ;  /* 0x0000000000007941 */ /* 0x000fea0003800200 */
.L_x_5:
[----:B------:R-:W-:Y:S06]  /*0480*/  BAR.SYNC.DEFER_BLOCKING 0x0 ;  /* 0x0000000000007b1d */ /* 0x000fec0000010000 */
[----:B------:R-:W-:Y:S01]  /*0490*/  BSSY.RECONVERGENT B0, `(.L_x_7) ;  /* 0x0000008000007945 */ /* 0x000fe20003800200 */
[----:B0-----:R-:W0:Y:S02]  /*04a0*/  LDS R12, [R15+0x4] ;  /* 0x000004000f0c7984 */ /* 0x001e240000000800 */
[----:B0-----:R-:W-:-:S13]  /*04b0*/  ISETP.NE.AND P0, PT, R12, 0x1, PT ;  /* 0x000000010c00780c */ /* 0x001fda0003f05270 */
[----:B------:R-:W-:Y:S05]  /*04c0*/  @P0 BRA `(.L_x_8) ;  /* 0x0000000000100947 */ /* 0x000fea0003800000 */
[----:B------:R-:W0:Y:S02]  /*04d0*/  LDS R12, [R10+0x80] ;  /* 0x000080000a0c7984 */ /* 0x000e240000000800 */
[----:B0-----:R-:W-:-:S13]  /*04e0*/  ISETP.NE.AND P0, PT, R12, 0x1, PT ;  /* 0x000000010c00780c */ /* 0x001fda0003f05270 */
[----:B------:R-:W-:-:S05]  /*04f0*/  @!P0 IMAD.MOV.U32 R12, RZ, RZ, 0x1 ;  /* 0x00000001ff0c8424 */ /* 0x000fca00078e00ff */
[----:B------:R0:W-:Y:S02]  /*0500*/  @!P0 STS [R9], R12 ;  /* 0x0000000c09008388 */ /* 0x0001e40000000800 */
.L_x_8:
[----:B------:R-:W-:Y:S05]  /*0510*/  BSYNC.RECONVERGENT B0 ;  /* 0x0000000000007941 */ /* 0x000fea0003800200 */
.L_x_7:
[----:B------:R-:W-:Y:S01]  /*0520*/  BAR.SYNC.DEFER_BLOCKING 0x0 ;  /* 0x0000000000007b1d */ /* 0x000fe20000010000 */
[----:B------:R-:W-:Y:S01]  /*0530*/  VIADD R15, R15, 0x10 ;  /* 0x000000100f0f7836 */ /* 0x000fe20000000000 */
[----:B------:R-:W-:-:S04]  /*0540*/  IADD3 R10, PT, PT, R10, 0x200, RZ ;  /* 0x000002000a0a7810 */ /* 0x000fc80007ffe0ff */
[----:B------:R-:W-:Y:S05]  /*0550*/  BRA.U UP0, `(.L_x_9) ;  /* 0xfffffffd004c7547 */ /* 0x000fea000b83ffff */
.L_x_0:
[----:B------:R-:W-:-:S09]  /*0560*/  UISETP.NE.AND UP0, UPT, UR6, URZ, UPT ;  /* 0x000000ff0600728c */ /* 0x000fd2000bf05270 */
[----:B------:R-:W-:Y:S05]  /*0570*/  BRA.U !UP0, `(.L_x_10) ;  /* 0x0000000108507547 */ /* 0x000fea000b800000 */
[C---:B0-----:R-:W-:Y:S01]  /*0580*/  IMAD R10, R13.reuse, 0x80, R8 ;  /* 0x000000800d0a7824 */ /* 0x041fe200078e0208 */
[----:B------:R-:W-:Y:S01]  /*0590*/  UIADD3 UR4, UPT, UPT, -UR6, URZ, URZ ;  /* 0x000000ff06047290 */ /* 0x000fe2000fffe1ff */
[----:B------:R-:W-:-:S03]  /*05a0*/  IMAD R12, R13, 0x4, R6 ;  /* 0x000000040d0c7824 */ /* 0x000fc600078e0206 */
[----:B------:R-:W-:Y:S01]  /*05b0*/  IADD3 R10, PT, PT, R11, R10, RZ ;  /* 0x0000000a0b0a7210 */ /* 0x000fe20007ffe0ff */
[----:B------:R-:W-:-:S07]  /*05c0*/  IMAD.IADD R12, R7, 0x1, R12 ;  /* 0x00000001070c7824 */ /* 0x000fce00078e020c */
.L_x_13:
[----:B0-----:R-:W0:Y:S01]  /*05d0*/  LDS R13, [R12] ;  /* 0x000000000c0d7984 */ /* 0x001e220000000800 */
[----:B------:R-:W-:Y:S01]  /*05e0*/  UIADD3 UR4, UPT, UPT, UR4, 0x1, URZ ;  /* 0x0000000104047890 */ /* 0x000fe2000fffe0ff */
[----:B------:R-:W-:Y:S03]  /*05f0*/  BSSY.RECONVERGENT B0, `(.L_x_11) ;  /* 0x0000008000007945 */ /* 0x000fe60003800200 */
[----:B------:R-:W-:Y:S01]  /*0600*/  UISETP.NE.AND UP0, UPT, UR4, URZ, UPT ;  /* 0x000000ff0400728c */ /* 0x000fe2000bf05270 */
[----:B0-----:R-:W-:-:S13]  /*0610*/  ISETP.NE.AND P0, PT, R13, 0x1, PT ;  /* 0x000000010d00780c */ /* 0x001fda0003f05270 */
[----:B------:R-:W-:Y:S05]  /*0620*/  @P0 BRA `(.L_x_12) ;  /* 0x0000000000100947 */ /* 0x000fea0003800000 */
[----:B------:R-:W0:Y:S02]  /*0630*/  LDS R13, [R10] ;  /* 0x000000000a0d7984 */ /* 0x000e240000000800 */
[----:B0-----:R-:W-:-:S13]  /*0640*/  ISETP.NE.AND P0, PT, R13, 0x1, PT ;  /* 0x000000010d00780c */ /* 0x001fda0003f05270 */
[----:B------:R-:W-:-:S05]  /*0650*/  @!P0 IMAD.MOV.U32 R14, RZ, RZ, 0x1 ;  /* 0x00000001ff0e8424 */ /* 0x000fca00078e00ff */
[----:B------:R0:W-:Y:S02]  /*0660*/  @!P0 STS [R9], R14 ;  /* 0x0000000e09008388 */ /* 0x0001e40000000800 */
.L_x_12:
[----:B------:R-:W-:Y:S05]  /*0670*/  BSYNC.RECONVERGENT B0 ;  /* 0x0000000000007941 */ /* 0x000fea0003800200 */
.L_x_11:
[----:B------:R-:W-:Y:S01]  /*0680*/  BAR.SYNC.DEFER_BLOCKING 0x0 ;  /* 0x0000000000007b1d */ /* 0x000fe20000010000 */
[----:B------:R-:W-:Y:S01]  /*0690*/  IADD3 R12, PT, PT, R12, 0x4, RZ ;  /* 0x000000040c0c7810 */ /* 0x000fe20007ffe0ff */
[----:B------:R-:W-:-:S04]  /*06a0*/  VIADD R10, R10, 0x80 ;  /* 0x000000800a0a7836 */ /* 0x000fc80000000000 */
[----:B------:R-:W-:Y:S05]  /*06b0*/  BRA.U UP0, `(.L_x_13) ;  /* 0xfffffffd00c47547 */ /* 0x000fea000b83ffff */
.L_x_10:
[----:B------:R-:W1:Y:S01]  /*06c0*/  LDS R15, [R9] ;  /* 0x00000000090f7984 */ /* 0x000e620000000800 */
[----:B0-----:R-:W0:Y:S01]  /*06d0*/  LDC.64 R12, c[0x0][0x380] ;  /* 0x0000e000ff0c7b82 */ /* 0x001e220000000a00 */
[----:B------:R-:W2:Y:S01]  /*06e0*/  LDCU UR4, c[0x0][0x38c] ;  /* 0x00007180ff0477ac */ /* 0x000ea20008000800 */
[----:B------:R-:W-:-:S04]  /*06f0*/  IMAD R5, R0, UR10, R5 ;  /* 0x0000000a00057c24 */ /* 0x000fc8000f8e0205 */
[----:B--2---:R-:W-:-:S04]  /*0700*/  IMAD R5, R5, UR4, R4 ;  /* 0x0000000405057c24 */ /* 0x004fc8000f8e0204 */
[----:B0-----:R-:W-:Y:S01]  /*0710*/  IMAD.WIDE.U32 R4, R5, 0x4, R12 ;  /* 0x0000000405047825 */ /* 0x001fe200078e000c */
[----:B-1----:R0:W-:Y:S04]  /*0720*/  STG.E desc[UR8][R2.64], R15 ;  /* 0x0000000f02007986 */ /* 0x0021e8000c101908 */
[----:B------:R-:W2:Y:S01]  /*0730*/  LDG.E R0, desc[UR8][R4.64] ;  /* 0x0000000804007981 */ /* 0x000ea2000c1e1900 */
[----:B------:R-:W-:Y:S01]  /*0740*/  UISETP.GE.U32.AND UP0, UPT, UR5, 0x4, UPT ;  /* 0x000000040500788c */ /* 0x000fe2000bf06070 */
[----:B------:R-:W-:Y:S02]  /*0750*/  IMAD.MOV.U32 R13, RZ, RZ, RZ ;  /* 0x000000ffff0d7224 */ /* 0x000fe400078e00ff */
[----:B--2---:R0:W-:Y:S01]  /*0760*/  STS [R9], R0 ;  /* 0x0000000009007388 */ /* 0x0041e20000000800 */
[----:B------:R-:W-:Y:S06]  /*0770*/  BAR.SYNC.DEFER_BLOCKING 0x0 ;  /* 0x0000000000007b1d */ /* 0x000fec0000010000 */
[----:B------:R-:W-:Y:S05]  /*0780*/  BRA.U !UP0, `(.L_x_14) ;  /* 0x0000000108cc7547 */ /* 0x000fea000b800000 */
[----:B------:R-:W-:Y:S01]  /*0790*/  ULOP3.LUT UR4, UR5, 0xfffffffc, URZ, 0xc0, !UPT ;  /* 0xfffffffc05047892 */ /* 0x000fe2000f8ec0ff */
[----:B0-----:R-:W-:Y:S01]  /*07a0*/  IADD3 R0, PT, PT, R6, 0x8, R11 ;  /* 0x0000000806007810 */ /* 0x001fe20007ffe00b */
[----:B------:R-:W-:Y:S01]  /*07b0*/  ULOP3.LUT UR5, UR5, 0x7fc, URZ, 0xc0, !UPT ;  /* 0x000007fc05057892 */ /* 0x000fe2000f8ec0ff */
[----:B------:R-:W-:Y:S01]  /*07c0*/  IADD3 R3, PT, PT, R8, 0x100, R7 ;  /* 0x0000010008037810 */ /* 0x000fe20007ffe007 */
[----:B------:R-:W-:-:S04]  /*07d0*/  UIADD3 UR4, UPT, UPT, -UR4, URZ, URZ ;  /* 0x000000ff04047290 */ /* 0x000fc8000fffe1ff */
[----:B------:R-:W-:-:S08]  /*07e0*/  MOV R13, UR5 ;  /* 0x00000005000d7c02 */ /* 0x000fd00008000f00 */
.L_x_23:
        /* <DEDUP_REMOVED lines=10> */
.L_x_16:
[----:B------:R-:W-:Y:S05]  /*0890*/  BSYNC.RECONVERGENT B0 ;  /* 0x0000000000007941 */ /* 0x000fea0003800200 */
.L_x_15:
        /* <DEDUP_REMOVED lines=9> */
.L_x_18:
[----:B------:R-:W-:Y:S05]  /*0930*/  BSYNC.RECONVERGENT B0 ;  /* 0x0000000000007941 */ /* 0x000fea0003800200 */
.L_x_17:
        /* <DEDUP_REMOVED lines=9> */
.L_x_20:
[----:B------:R-:W-:Y:S05]  /*09d0*/  BSYNC.RECONVERGENT B0 ;  /* 0x0000000000007941 */ /* 0x000fea0003800200 */
.L_x_19:
        /* <DEDUP_REMOVED lines=9> */
.L_x_22:
[----:B------:R-:W-:Y:S05]  /*0a70*/  BSYNC.RECONVERGENT B0 ;  /* 0x0000000000007941 */ /* 0x000fea0003800200 */
.L_x_21:
[----:B------:R-:W-:Y:S01]  /*0a80*/  BAR.SYNC.DEFER_BLOCKING 0x0 ;  /* 0x0000000000007b1d */ /* 0x000fe20000010000 */
[----:B------:R-:W-:Y:S01]  /*0a90*/  VIADD R0, R0, 0x10 ;  /* 0x0000001000007836 */ /* 0x000fe20000000000 */
[----:B------:R-:W-:-:S04]  /*0aa0*/  IADD3 R3, PT, PT, R3, 0x200, RZ ;  /* 0x0000020003037810 */ /* 0x000fc80007ffe0ff */
[----:B------:R-:W-:Y:S05]  /*0ab0*/  BRA.U UP0, `(.L_x_23) ;  /* 0xfffffffd004c7547 */ /* 0x000fea000b83ffff */
.L_x_14:
[----:B------:R-:W-:-:S09]  /*0ac0*/  UISETP.NE.AND UP0, UPT, UR6, URZ, UPT ;  /* 0x000000ff0600728c */ /* 0x000fd2000bf05270 */
[----:B------:R-:W-:Y:S05]  /*0ad0*/  BRA.U !UP0, `(.L_x_24) ;  /* 0x0000000108507547 */ /* 0x000fea000b800000 */
[C---:B------:R-:W-:Y:S01]  /*0ae0*/  IMAD R6, R13.reuse, 0x4, R6 ;  /* 0x000000040d067824 */ /* 0x040fe200078e0206 */
[----:B------:R-:W-:Y:S01]  /*0af0*/  UIADD3 UR4, UPT, UPT, -UR6, URZ, URZ ;  /* 0x000000ff06047290 */ /* 0x000fe2000fffe1ff */
[----:B------:R-:W-:-:S03]  /*0b00*/  IMAD R8, R13, 0x80, R8 ;  /* 0x000000800d087824 */ /* 0x000fc600078e0208 */
[----:B------:R-:W-:Y:S01]  /*0b10*/  IADD3 R6, PT, PT, R11, R6, RZ ;  /* 0x000000060b067210 */ /* 0x000fe20007ffe0ff */
[----:B------:R-:W-:-:S07]  /*0b20*/  IMAD.IADD R7, R7, 0x1, R8 ;  /* 0x0000000107077824 */ /* 0x000fce00078e0208 */
.L_x_27:
        /* <DEDUP_REMOVED lines=10> */
.L_x_26:
[----:B------:R-:W-:Y:S05]  /*0bd0*/  BSYNC.RECONVERGENT B0 ;  /* 0x0000000000007941 */ /* 0x000fea0003800200 */
.L_x_25:
[----:B------:R-:W-:Y:S01]  /*0be0*/  BAR.SYNC.DEFER_BLOCKING 0x0 ;  /* 0x0000000000007b1d */ /* 0x000fe20000010000 */
[----:B------:R-:W-:Y:S01]  /*0bf0*/  IADD3 R7, PT, PT, R7, 0x80, RZ ;  /* 0x0000008007077810 */ /* 0x000fe20007ffe0ff */
[----:B------:R-:W-:-:S04]  /*0c00*/  VIADD R6, R6, 0x4 ;  /* 0x0000000406067836 */ /* 0x000fc80000000000 */
[----:B------:R-:W-:Y:S05]  /*0c10*/  BRA.U UP0, `(.L_x_27) ;  /* 0xfffffffd00c47547 */ /* 0x000fea000b83ffff */
.L_x_24:
[----:B0-----:R-:W0:Y:S04]  /*0c20*/  LDS R9, [R9] ;  /* 0x0000000009097984 */ /* 0x001e280000000800 */
[----:B0-----:R-:W-:Y:S01]  /*0c30*/  STG.E desc[UR8][R4.64], R9 ;  /* 0x0000000904007986 */ /* 0x001fe2000c101908 */
[----:B------:R-:W-:Y:S05]  /*0c40*/  EXIT ;  /* 0x000000000000794d */ /* 0x000fea0003800000 */
.L_x_28:
[----:B------:R-:W-:-:S00]  /*0c50*/  BRA `(.L_x_28) ;  /* 0xfffffffc00fc7947 */ /* 0x000fc0000383ffff */
[----:B------:R-:W-:-:S00]  /*0c60*/  NOP ;  /* 0x0000000000007918 */ /* 0x000fc00000000000 */
        /* <DEDUP_REMOVED lines=9> */
.L_x_44:


//--------------------- .text._Z30warshallKernelShared_PrincipalPiij --------------------------
	.section	.text._Z30warshallKernelShared_PrincipalPiij,"ax",@progbits
	.align	128
        .global         _Z30warshallKernelShared_PrincipalPiij
        .type           _Z30warshallKernelShared_PrincipalPiij,@function
        .size           _Z30warshallKernelShared_PrincipalPiij,(.L_x_45 - _Z30warshallKernelShared_PrincipalPiij)
        .other          _Z30warshallKernelShared_PrincipalPiij,@"STO_CUDA_ENTRY STV_DEFAULT"
_Z30warshallKernelShared_PrincipalPiij:
.text._Z30warshallKernelShared_PrincipalPiij:
[----:B------:R-:W-:Y:S01]  /*0000*/  LDC R1, c[0x0][0x37c] ;  /* 0x0000df00ff017b82 */ /* 0x000fe20000000800 */
[----:B------:R-:W0:Y:S07]  /*0010*/  S2R R3, SR_TID.X ;  /* 0x0000000000037919 */ /* 0x000e2e0000002100 */
[----:B------:R-:W0:Y:S01]  /*0020*/  LDC.64 R8, c[0x0][0x388] ;  /* 0x0000e200ff087b82 */ /* 0x000e220000000a00 */
[----:B------:R-:W0:Y:S01]  /*0030*/  LDCU UR10, c[0x0][0x360] ;  /* 0x00006c00ff0a77ac */ /* 0x000e220008000800 */
[----:B------:R-:W1:Y:S01]  /*0040*/  S2R R5, SR_TID.Y ;  /* 0x0000000000057919 */ /* 0x000e620000002200 */
[----:B------:R-:W1:Y:S05]  /*0050*/  LDCU UR5, c[0x0][0x364] ;  /* 0x00006c80ff0577ac */ /* 0x000e6a0008000800 */
[----:B------:R-:W2:Y:S01]  /*0060*/  LDC.64 R6, c[0x0][0x380] ;  /* 0x0000e000ff067b82 */ /* 0x000ea20000000a00 */
[----:B------:R-:W3:Y:S01]  /*0070*/  LDCU.64 UR8, c[0x0][0x358] ;  /* 0x00006b00ff0877ac */ /* 0x000ee20008000a00 */
[----:B0-----:R-:W-:-:S02]  /*0080*/  IMAD R0, R8, UR10, R3 ;  /* 0x0000000a08007c24 */ /* 0x001fc4000f8e0203 */
[----:B-1----:R-:W-:-:S04]  /*0090*/  IMAD R2, R8, UR5, R5 ;  /* 0x0000000508027c24 */ /* 0x002fc8000f8e0205 */
[----:B------:R-:W-:-:S04]  /*00a0*/  IMAD R9, R2, R9, R0 ;  /* 0x0000000902097224 */ /* 0x000fc800078e0200 */
[----:B--2---:R-:W-:-:S06]  /*00b0*/  IMAD.WIDE.U32 R6, R9, 0x4, R6 ;  /* 0x0000000409067825 */ /* 0x004fcc00078e0006 */
[----:B---3--:R-:W2:Y:S01]  /*00c0*/  LDG.E R7, desc[UR8][R6.64] ;  /* 0x0000000806077981 */ /* 0x008ea2000c1e1900 */
[----:B------:R-:W-:Y:S01]  /*00d0*/  MOV R0, 0x400 ;  /* 0x0000040000007802 */ /* 0x000fe20000000f00 */
[----:B------:R-:W-:Y:S01]  /*00e0*/  IMAD.SHL.U32 R2, R5, 0x80, RZ ;  /* 0x0000008005027824 */ /* 0x000fe200078e00ff */
[----:B------:R-:W0:Y:S01]  /*00f0*/  S2UR UR4, SR_CTAID.Y ;  /* 0x00000000000479c3 */ /* 0x000e220000002600 */
[----:B------:R-:W1:Y:S01]  /*0100*/  S2R R9, SR_CgaCtaId ;  /* 0x0000000000097919 */ /* 0x000e620000008800 */
[----:B------:R-:W-:Y:S01]  /*0110*/  IMAD.SHL.U32 R8, R3, 0x4, RZ ;  /* 0x0000000403087824 */ /* 0x000fe200078e00ff */
[----:B------:R-:W-:Y:S01]  /*0120*/  UISETP.GE.U32.AND UP0, UPT, UR10, 0x4, UPT ;  /* 0x000000040a00788c */ /* 0x000fe2000bf06070 */
[----:B------:R-:W-:Y:S01]  /*0130*/  IMAD.MOV.U32 R11, RZ, RZ, RZ ;  /* 0x000000ffff0b7224 */ /* 0x000fe200078e00ff */
[----:B------:R-:W-:Y:S02]  /*0140*/  ULOP3.LUT UR6, UR10, 0x3, URZ, 0xc0, !UPT ;  /* 0x000000030a067892 */ /* 0x000fe4000f8ec0ff */
[----:B0-----:R-:W-:Y:S01]  /*0150*/  UIMAD UR4, UR4, UR5, URZ ;  /* 0x00000005040472a4 */ /* 0x001fe2000f8e02ff */
[----:B-1----:R-:W-:-:S04]  /*0160*/  LEA R9, R9, R0, 0x18 ;  /* 0x0000000009097211 */ /* 0x002fc800078ec0ff */
[----:B------:R-:W-:-:S05]  /*0170*/  IADD3 R4, PT, PT, R2, R9, RZ ;  /* 0x0000000902047210 */ /* 0x000fca0007ffe0ff */
[----:B------:R-:W-:-:S05]  /*0180*/  IMAD.IADD R0, R4, 0x1, R8 ;  /* 0x0000000104007824 */ /* 0x000fca00078e0208 */
[----:B--2---:R0:W-:Y:S01]  /*0190*/  STS [R0], R7 ;  /* 0x0000000700007388 */ /* 0x0041e20000000800 */
[----:B------:R-:W-:Y:S06]  /*01a0*/  BAR.SYNC.DEFER_BLOCKING 0x0 ;  /* 0x0000000000007b1d */ /* 0x000fec0000010000 */
[----:B------:R-:W-:Y:S05]  /*01b0*/  BRA.U !UP0, `(.L_x_29) ;  /* 0x0000000108cc7547 */ /* 0x000fea000b800000 */
[----:B------:R-:W-:Y:S01]  /*01c0*/  ULOP3.LUT UR7, UR10, 0x7fc, URZ, 0xc0, !UPT ;  /* 0x000007fc0a077892 */ /* 0x000fe2000f8ec0ff */
[----:B------:R-:W-:Y:S01]  /*01d0*/  IADD3 R4, PT, PT, R4, 0x8, RZ ;  /* 0x0000000804047810 */ /* 0x000fe20007ffe0ff */
[----:B------:R-:W-:Y:S01]  /*01e0*/  ULOP3.LUT UR5, UR10, 0xfffffffc, URZ, 0xc0, !UPT ;  /* 0xfffffffc0a057892 */ /* 0x000fe2000f8ec0ff */
[----:B------:R-:W-:-:S03]  /*01f0*/  IADD3 R6, PT, PT, R8, 0x100, R9 ;  /* 0x0000010008067810 */ /* 0x000fc60007ffe009 */
[----:B------:R-:W-:Y:S01]  /*0200*/  IMAD.U32 R11, RZ, RZ, UR7 ;  /* 0x00000007ff0b7e24 */ /* 0x000fe2000f8e00ff */
[----:B------:R-:W-:-:S12]  /*0210*/  UIADD3 UR5, UPT, UPT, -UR5, URZ, URZ ;  /* 0x000000ff05057290 */ /* 0x000fd8000fffe1ff */
.L_x_38:
        /* <DEDUP_REMOVED lines=10> */
.L_x_31:
[----:B------:R-:W-:Y:S05]  /*02c0*/  BSYNC.RECONVERGENT B0 ;  /* 0x0000000000007941 */ /* 0x000fea0003800200 */
.L_x_30:
[----:B------:R-:W-:Y:S06]  /*02d0*/  BAR.SYNC.DEFER_BLOCKING 0x0 ;  /* 0x0000000000007b1d */ /* 0x000fec0000010000 */
[----:B------:R-:W-:Y:S01]  /*02e0*/  BSSY.RECONVERGENT B0, `(.L_x_32) ;  /* 0x0000008000007945 */ /* 0x000fe20003800200 */
[----:B0-----:R-:W0:Y:S02]  /*02f0*/  LDS R7, [R6+-0x80] ;  /* 0xffff800006077984 */ /* 0x001e240000000800 */
[----:B0-----:R-:W-:-:S13]  /*0300*/  ISETP.NE.AND P0, PT, R7, 0x1, PT ;  /* 0x000000010700780c */ /* 0x001fda0003f05270 */
[----:B------:R-:W-:Y:S05]  /*0310*/  @P0 BRA `(.L_x_33) ;  /* 0x0000000000100947 */ /* 0x000fea0003800000 */
[----:B------:R-:W0:Y:S02]  /*0320*/  LDS R7, [R4+-0x4] ;  /* 0xfffffc0004077984 */ /* 0x000e240000000800 */
[----:B0-----:R-:W-:-:S13]  /*0330*/  ISETP.NE.AND P0, PT, R7, 0x1, PT ;  /* 0x000000010700780c */ /* 0x001fda0003f05270 */
[----:B------:R-:W-:-:S05]  /*0340*/  @!P0 MOV R7, 0x1 ;  /* 0x0000000100078802 */ /* 0x000fca0000000f00 */
[----:B------:R0:W-:Y:S02]  /*0350*/  @!P0 STS [R0], R7 ;  /* 0x0000000700008388 */ /* 0x0001e40000000800 */
.L_x_33:
[----:B------:R-:W-:Y:S05]  /*0360*/  BSYNC.RECONVERGENT B0 ;  /* 0x0000000000007941 */ /* 0x000fea0003800200 */
.L_x_32:
[----:B------:R-:W-:Y:S06]  /*0370*/  BAR.SYNC.DEFER_BLOCKING 0x0 ;  /* 0x0000000000007b1d */ /* 0x000fec0000010000 */
[----:B------:R-:W-:Y:S01]  /*0380*/  BSSY.RECONVERGENT B0, `(.L_x_34) ;  /* 0x0000008000007945 */ /* 0x000fe20003800200 */
[----:B0-----:R-:W0:Y:S02]  /*0390*/  LDS R7, [R6] ;  /* 0x0000000006077984 */ /* 0x001e240000000800 */
[----:B0-----:R-:W-:-:S13]  /*03a0*/  ISETP.NE.AND P0, PT, R7, 0x1, PT ;  /* 0x000000010700780c */ /* 0x001fda0003f05270 */
[----:B------:R-:W-:Y:S05]  /*03b0*/  @P0 BRA `(.L_x_35) ;  /* 0x0000000000100947 */ /* 0x000fea0003800000 */
[----:B------:R-:W0:Y:S02]  /*03c0*/  LDS R7, [R4] ;  /* 0x0000000004077984 */ /* 0x000e240000000800 */
[----:B0-----:R-:W-:-:S13]  /*03d0*/  ISETP.NE.AND P0, PT, R7, 0x1, PT ;  /* 0x000000010700780c */ /* 0x001fda0003f05270 */
[----:B------:R-:W-:-:S05]  /*03e0*/  @!P0 IMAD.MOV.U32 R7, RZ, RZ, 0x1 ;  /* 0x00000001ff078424 */ /* 0x000fca00078e00ff */
[----:B------:R0:W-:Y:S02]  /*03f0*/  @!P0 STS [R0], R7 ;  /* 0x0000000700008388 */ /* 0x0001e40000000800 */
.L_x_35:
[----:B------:R-:W-:Y:S05]  /*0400*/  BSYNC.RECONVERGENT B0 ;  /* 0x0000000000007941 */ /* 0x000fea0003800200 */
.L_x_34:
[----:B------:R-:W-:Y:S06]  /*0410*/  BAR.SYNC.DEFER_BLOCKING 0x0 ;  /* 0x0000000000007b1d */ /* 0x000fec0000010000 */
[----:B------:R-:W-:Y:S01]  /*0420*/  BSSY.RECONVERGENT B0, `(.L_x_36) ;  /* 0x0000008000007945 */ /* 0x000fe20003800200 */
[----:B0-----:R-:W0:Y:S02]  /*0430*/  LDS R7, [R6+0x80] ;  /* 0x0000800006077984 */ /* 0x001e240000000800 */
[----:B0-----:R-:W-:-:S13]  /*0440*/  ISETP.NE.AND P0, PT, R7, 0x1, PT ;  /* 0x000000010700780c */ /* 0x001fda0003f05270 */
[----:B------:R-:W-:Y:S05]  /*0450*/  @P0 BRA `(.L_x_37) ;  /* 0x0000000000100947 */ /* 0x000fea0003800000 */
[----:B------:R-:W0:Y:S02]  /*0460*/  LDS R7, [R4+0x4] ;  /* 0x0000040004077984 */ /* 0x000e240000000800 */
[----:B0-----:R-:W-:-:S13]  /*0470*/  ISETP.NE.AND P0, PT, R7, 0x1, PT ;  /* 0x000000010700780c */ /* 0x001fda0003f05270 */
[----:B------:R-:W-:-:S05]  /*0480*/  @!P0 MOV R7, 0x1 ;  /* 0x0000000100078802 */ /* 0x000fca0000000f00 */
[----:B------:R0:W-:Y:S02]  /*0490*/  @!P0 STS [R0], R7 ;  /* 0x0000000700008388 */ /* 0x0001e40000000800 */
.L_x_37:
[----:B------:R-:W-:Y:S05]  /*04a0*/  BSYNC.RECONVERGENT B0 ;  /* 0x0000000000007941 */ /* 0x000fea0003800200 */
.L_x_36:
[----:B------:R-:W-:Y:S01]  /*04b0*/  BAR.SYNC.DEFER_BLOCKING 0x0 ;  /* 0x0000000000007b1d */ /* 0x000fe20000010000 */
[----:B------:R-:W-:Y:S01]  /*04c0*/  VIADD R4, R4, 0x10 ;  /* 0x0000001004047836 */ /* 0x000fe20000000000 */
[----:B------:R-:W-:-:S04]  /*04d0*/  IADD3 R6, PT, PT, R6, 0x200, RZ ;  /* 0x0000020006067810 */ /* 0x000fc80007ffe0ff */
[----:B------:R-:W-:Y:S05]  /*04e0*/  BRA.U UP0, `(.L_x_38) ;  /* 0xfffffffd004c7547 */ /* 0x000fea000b83ffff */
.L_x_29:
[----:B------:R-:W-:-:S09]  /*04f0*/  UISETP.NE.AND UP0, UPT, UR6, URZ, UPT ;  /* 0x000000ff0600728c */ /* 0x000fd2000bf05270 */
[----:B------:R-:W-:Y:S05]  /*0500*/  BRA.U !UP0, `(.L_x_39) ;  /* 0x0000000108507547 */ /* 0x000fea000b800000 */
[C---:B------:R-:W-:Y:S01]  /*0510*/  IMAD R2, R11.reuse, 0x4, R2 ;  /* 0x000000040b027824 */ /* 0x040fe200078e0202 */
[----:B------:R-:W-:Y:S01]  /*0520*/  LEA R8, R11, R8, 0x7 ;  /* 0x000000080b087211 */ /* 0x000fe200078e38ff */
[----:B------:R-:W-:Y:S02]  /*0530*/  UIADD3 UR5, UPT, UPT, -UR6, URZ, URZ ;  /* 0x000000ff06057290 */ /* 0x000fe4000fffe1ff */
[C---:B------:R-:W-:Y:S01]  /*0540*/  IMAD.IADD R2, R9.reuse, 0x1, R2 ;  /* 0x0000000109027824 */ /* 0x040fe200078e0202 */
[----:B------:R-:W-:-:S09]  /*0550*/  IADD3 R8, PT, PT, R9, R8, RZ ;  /* 0x0000000809087210 */ /* 0x000fd20007ffe0ff */
.L_x_42:
[----:B-1----:R-:W1:Y:S01]  /*0560*/  LDS R4, [R8] ;  /* 0x0000000008047984 */ /* 0x002e620000000800 */
[----:B------:R-:W-:Y:S01]  /*0570*/  UIADD3 UR5, UPT, UPT, UR5, 0x1, URZ ;  /* 0x0000000105057890 */ /* 0x000fe2000fffe0ff */
[----:B------:R-:W-:Y:S03]  /*0580*/  BSSY.RECONVERGENT B0, `(.L_x_40) ;  /* 0x0000008000007945 */ /* 0x000fe60003800200 */
[----:B------:R-:W-:Y:S01]  /*0590*/  UISETP.NE.AND UP0, UPT, UR5, URZ, UPT ;  /* 0x000000ff0500728c */ /* 0x000fe2000bf05270 */
[----:B-1----:R-:W-:-:S13]  /*05a0*/  ISETP.NE.AND P0, PT, R4, 0x1, PT ;  /* 0x000000010400780c */ /* 0x002fda0003f05270 */
[----:B------:R-:W-:Y:S05]  /*05b0*/  @P0 BRA `(.L_x_41) ;  /* 0x0000000000100947 */ /* 0x000fea0003800000 */
[----:B------:R-:W1:Y:S02]  /*05c0*/  LDS R4, [R2] ;  /* 0x0000000002047984 */ /* 0x000e640000000800 */
[----:B-1----:R-:W-:-:S13]  /*05d0*/  ISETP.NE.AND P0, PT, R4, 0x1, PT ;  /* 0x000000010400780c */ /* 0x002fda0003f05270 */
[----:B0-----:R-:W-:-:S05]  /*05e0*/  @!P0 IMAD.MOV.U32 R7, RZ, RZ, 0x1 ;  /* 0x00000001ff078424 */ /* 0x001fca00078e00ff */
[----:B------:R1:W-:Y:S02]  /*05f0*/  @!P0 STS [R0], R7 ;  /* 0x0000000700008388 */ /* 0x0003e40000000800 */
.L_x_41:
[----:B------:R-:W-:Y:S05]  /*0600*/  BSYNC.RECONVERGENT B0 ;  /* 0x0000000000007941 */ /* 0x000fea0003800200 */
.L_x_40:
[----:B------:R-:W-:Y:S01]  /*0610*/  BAR.SYNC.DEFER_BLOCKING 0x0 ;  /* 0x0000000000007b1d */ /* 0x000fe20000010000 */
[----:B------:R-:W-:Y:S01]  /*0620*/  IADD3 R8, PT, PT, R8, 0x80, RZ ;  /* 0x0000008008087810 */ /* 0x000fe20007ffe0ff */
[----:B------:R-:W-:-:S04]  /*0630*/  VIADD R2, R2, 0x4 ;  /* 0x0000000402027836 */ /* 0x000fc80000000000 */
[----:B------:R-:W-:Y:S05]  /*0640*/  BRA.U UP0, `(.L_x_42) ;  /* 0xfffffffd00c47547 */ /* 0x000fea000b83ffff */
.L_x_39:
[----:B------:R-:W2:Y:S01]  /*0650*/  S2R R2, SR_CTAID.X ;  /* 0x0000000000027919 */ /* 0x000ea20000002500 */
[----:B01----:R-:W0:Y:S01]  /*0660*/  LDC.64 R6, c[0x0][0x380] ;  /* 0x0000e000ff067b82 */ /* 0x003e220000000a00 */
[----:B------:R-:W1:Y:S01]  /*0670*/  LDCU UR7, c[0x0][0x38c] ;  /* 0x00007180ff0777ac */ /* 0x000e620008000800 */
[----:B------:R-:W-:Y:S01]  /*0680*/  IADD3 R5, PT, PT, R5, UR4, RZ ;  /* 0x0000000405057c10 */ /* 0x000fe2000fffe0ff */
[----:B------:R-:W3:Y:S01]  /*0690*/  LDS R9, [R0] ;  /* 0x0000000000097984 */ /* 0x000ee20000000800 */
[----:B--2---:R-:W-:-:S04]  /*06a0*/  IMAD R2, R2, UR10, R3 ;  /* 0x0000000a02027c24 */ /* 0x004fc8000f8e0203 */
[----:B-1----:R-:W-:-:S04]  /*06b0*/  IMAD R3, R5, UR7, R2 ;  /* 0x0000000705037c24 */ /* 0x002fc8000f8e0202 */
[----:B0-----:R-:W-:-:S05]  /*06c0*/  IMAD.WIDE.U32 R2, R3, 0x4, R6 ;  /* 0x0000000403027825 */ /* 0x001fca00078e0006 */
[----:B---3--:R-:W-:Y:S01]  /*06d0*/  STG.E desc[UR8][R2.64], R9 ;  /* 0x0000000902007986 */ /* 0x008fe2000c101908 */
[----:B------:R-:W-:Y:S05]  /*06e0*/  EXIT ;  /* 0x000000000000794d */ /* 0x000fea0003800000 */
.L_x_43:
        /* <DEDUP_REMOVED lines=9> */
.L_x_45:


//--------------------- .nv.shared._Z32warshallKernelShared_LinhaColunaPiij --------------------------
	.section	.nv.shared._Z32warshallKernelShared_LinhaColunaPiij,"aw",@nobits
	.sectionflags	@""
	.align	4
.nv.shared._Z32warshallKernelShared_LinhaColunaPiij:
	.zero		9216


//--------------------- .nv.shared.reserved.0     --------------------------
	.section	.nv.shared.reserved.0,"aw",@nobits
	.weak		__nv_reservedSMEM_offset_0_alias
	.size		__nv_reservedSMEM_offset_0_alias, 0, 64
	.other		__nv_reservedSMEM_offset_0_alias,@"STO_CUDA_RESERVED_SHARED STV_DEFAULT"
__nv_reservedSMEM_offset_0_alias:
	.zero		0
	.zero		64


//--------------------- .nv.shared._Z30warshallKernelShared_PrincipalPiij --------------------------
	.section	.nv.shared._Z30warshallKernelShared_PrincipalPiij,"aw",@nobits
	.sectionflags	@""
	.align	4
.nv.shared._Z30warshallKernelShared_PrincipalPiij:
	.zero		5120


//--------------------- .nv.constant0._Z32warshallKernelShared_LinhaColunaPiij --------------------------
	.section	.nv.constant0._Z32warshallKernelShared_LinhaColunaPiij,"a",@progbits
	.sectionflags	@""
	.align	4
.nv.constant0._Z32warshallKernelShared_LinhaColunaPiij:
	.zero		912


//--------------------- .nv.constant0._Z30warshallKernelShared_PrincipalPiij --------------------------
	.section	.nv.constant0._Z30warshallKernelShared_PrincipalPiij,"a",@progbits
	.sectionflags	@""
	.align	4
.nv.constant0._Z30warshallKernelShared_PrincipalPiij:
	.zero		912


//--------------------- SYMBOLS --------------------------

	.type		.nv.reservedSmem.offset0,@object
	.size		.nv.reservedSmem.offset0,0x4
	.type		.nv.reservedSmem.cap,@object
	.size		.nv.reservedSmem.cap,0x4
